//
// Generated by NVIDIA NVVM Compiler
//
// Compiler Build ID: CL-36424714
// Cuda compilation tools, release 13.0, V13.0.88
// Based on NVVM 20.0.0
//

.version 9.0
.target sm_100
.address_size 64

	// .globl	_Z17reduction_kernel2PdS_S_ld
// _ZZ17reduction_kernel2PdS_S_ldE4smem has been demoted

.visible .entry _Z17reduction_kernel2PdS_S_ld(
	.param .u64 .ptr .align 1 _Z17reduction_kernel2PdS_S_ld_param_0,
	.param .u64 .ptr .align 1 _Z17reduction_kernel2PdS_S_ld_param_1,
	.param .u64 .ptr .align 1 _Z17reduction_kernel2PdS_S_ld_param_2,
	.param .u64 _Z17reduction_kernel2PdS_S_ld_param_3,
	.param .f64 _Z17reduction_kernel2PdS_S_ld_param_4
)
{
	.reg .pred 	%p<13>;
	.reg .b32 	%r<11>;
	.reg .b64 	%rd<28>;
	.reg .b64 	%fd<43>;
	// demoted variable
	.shared .align 8 .b8 _ZZ17reduction_kernel2PdS_S_ldE4smem[8192];
	ld.param.u64 	%rd6, [_Z17reduction_kernel2PdS_S_ld_param_0];
	ld.param.u64 	%rd7, [_Z17reduction_kernel2PdS_S_ld_param_1];
	ld.param.u64 	%rd8, [_Z17reduction_kernel2PdS_S_ld_param_2];
	ld.param.u64 	%rd9, [_Z17reduction_kernel2PdS_S_ld_param_3];
	ld.param.f64 	%fd1, [_Z17reduction_kernel2PdS_S_ld_param_4];
	mov.u32 	%r1, %ctaid.x;
	mov.u32 	%r4, %ntid.x;
	mov.u32 	%r2, %tid.x;
	mad.lo.s32 	%r5, %r1, %r4, %r2;
	cvt.s64.s32 	%rd1, %r5;
	setp.lt.s64 	%p1, %rd1, %rd9;
	shl.b32 	%r6, %r2, 3;
	mov.u32 	%r7, _ZZ17reduction_kernel2PdS_S_ldE4smem;
	add.s32 	%r3, %r7, %r6;
	@%p1 bra 	$L__BB0_7;
	add.s64 	%rd2, %rd9, -1;
	mul.lo.s64 	%rd10, %rd2, %rd9;
	setp.le.s64 	%p2, %rd10, %rd1;
	@%p2 bra 	$L__BB0_7;
	or.b64  	%rd11, %rd1, %rd9;
	and.b64  	%rd12, %rd11, -4294967296;
	setp.ne.s64 	%p3, %rd12, 0;
	@%p3 bra 	$L__BB0_4;
	cvt.u32.u64 	%r8, %rd9;
	cvt.u32.u64 	%r9, %rd1;
	rem.u32 	%r10, %r9, %r8;
	cvt.u64.u32 	%rd27, %r10;
	bra.uni 	$L__BB0_5;
$L__BB0_4:
	rem.s64 	%rd27, %rd1, %rd9;
$L__BB0_5:
	setp.lt.s64 	%p4, %rd27, 1;
	setp.ge.s64 	%p5, %rd27, %rd2;
	or.pred  	%p6, %p4, %p5;
	@%p6 bra 	$L__BB0_7;
	cvta.to.global.u64 	%rd13, %rd8;
	shl.b64 	%rd14, %rd1, 3;
	add.s64 	%rd15, %rd13, %rd14;
	ld.global.f64 	%fd2, [%rd15+-8];
	ld.global.f64 	%fd3, [%rd15+8];
	sub.s64 	%rd16, %rd1, %rd9;
	shl.b64 	%rd17, %rd16, 3;
	add.s64 	%rd18, %rd13, %rd17;
	ld.global.f64 	%fd4, [%rd18];
	shl.b64 	%rd19, %rd9, 3;
	add.s64 	%rd20, %rd15, %rd19;
	ld.global.f64 	%fd5, [%rd20];
	add.f64 	%fd6, %fd2, %fd3;
	add.f64 	%fd7, %fd6, %fd4;
	add.f64 	%fd8, %fd7, %fd5;
	mul.f64 	%fd9, %fd1, %fd1;
	cvta.to.global.u64 	%rd21, %rd7;
	add.s64 	%rd22, %rd21, %rd14;
	ld.global.f64 	%fd10, [%rd22];
	fma.rn.f64 	%fd11, %fd9, %fd10, %fd8;
	mul.f64 	%fd12, %fd11, 0d3FD0000000000000;
	st.shared.f64 	[%r3], %fd12;
	bra.uni 	$L__BB0_8;
$L__BB0_7:
	mov.b64 	%rd23, 0;
	st.shared.u64 	[%r3], %rd23;
$L__BB0_8:
	bar.sync 	0;
	setp.gt.u32 	%p7, %r2, 511;
	@%p7 bra 	$L__BB0_10;
	ld.shared.f64 	%fd13, [%r3+4096];
	ld.shared.f64 	%fd14, [%r3];
	add.f64 	%fd15, %fd13, %fd14;
	st.shared.f64 	[%r3], %fd15;
$L__BB0_10:
	bar.sync 	0;
	setp.gt.u32 	%p8, %r2, 255;
	@%p8 bra 	$L__BB0_12;
	ld.shared.f64 	%fd16, [%r3+2048];
	ld.shared.f64 	%fd17, [%r3];
	add.f64 	%fd18, %fd16, %fd17;
	st.shared.f64 	[%r3], %fd18;
$L__BB0_12:
	bar.sync 	0;
	setp.gt.u32 	%p9, %r2, 127;
	@%p9 bra 	$L__BB0_14;
	ld.shared.f64 	%fd19, [%r3+1024];
	ld.shared.f64 	%fd20, [%r3];
	add.f64 	%fd21, %fd19, %fd20;
	st.shared.f64 	[%r3], %fd21;
$L__BB0_14:
	bar.sync 	0;
	setp.gt.u32 	%p10, %r2, 63;
	@%p10 bra 	$L__BB0_16;
	ld.shared.f64 	%fd22, [%r3+512];
	ld.shared.f64 	%fd23, [%r3];
	add.f64 	%fd24, %fd22, %fd23;
	st.shared.f64 	[%r3], %fd24;
$L__BB0_16:
	bar.sync 	0;
	setp.gt.u32 	%p11, %r2, 31;
	@%p11 bra 	$L__BB0_19;
	ld.shared.f64 	%fd25, [%r3+256];
	ld.shared.f64 	%fd26, [%r3];
	add.f64 	%fd27, %fd25, %fd26;
	st.shared.f64 	[%r3], %fd27;
	bar.warp.sync 	-1;
	ld.shared.f64 	%fd28, [%r3+128];
	ld.shared.f64 	%fd29, [%r3];
	add.f64 	%fd30, %fd28, %fd29;
	st.shared.f64 	[%r3], %fd30;
	bar.warp.sync 	-1;
	ld.shared.f64 	%fd31, [%r3+64];
	ld.shared.f64 	%fd32, [%r3];
	add.f64 	%fd33, %fd31, %fd32;
	st.shared.f64 	[%r3], %fd33;
	bar.warp.sync 	-1;
	ld.shared.f64 	%fd34, [%r3+32];
	ld.shared.f64 	%fd35, [%r3];
	add.f64 	%fd36, %fd34, %fd35;
	st.shared.f64 	[%r3], %fd36;
	bar.warp.sync 	-1;
	ld.shared.f64 	%fd37, [%r3+16];
	ld.shared.f64 	%fd38, [%r3];
	add.f64 	%fd39, %fd37, %fd38;
	st.shared.f64 	[%r3], %fd39;
	bar.warp.sync 	-1;
	setp.ne.s32 	%p12, %r2, 0;
	@%p12 bra 	$L__BB0_19;
	ld.shared.f64 	%fd40, [_ZZ17reduction_kernel2PdS_S_ldE4smem];
	ld.shared.f64 	%fd41, [_ZZ17reduction_kernel2PdS_S_ldE4smem+8];
	add.f64 	%fd42, %fd40, %fd41;
	cvta.to.global.u64 	%rd24, %rd6;
	mul.wide.u32 	%rd25, %r1, 8;
	add.s64 	%rd26, %rd24, %rd25;
	st.global.f64 	[%rd26], %fd42;
$L__BB0_19:
	ret;

}
	// .globl	_Z9jacobi_2dPdS_S_ld
.visible .entry _Z9jacobi_2dPdS_S_ld(
	.param .u64 .ptr .align 1 _Z9jacobi_2dPdS_S_ld_param_0,
	.param .u64 .ptr .align 1 _Z9jacobi_2dPdS_S_ld_param_1,
	.param .u64 .ptr .align 1 _Z9jacobi_2dPdS_S_ld_param_2,
	.param .u64 _Z9jacobi_2dPdS_S_ld_param_3,
	.param .f64 _Z9jacobi_2dPdS_S_ld_param_4
)
{
	.reg .pred 	%p<7>;
	.reg .b32 	%r<8>;
	.reg .b64 	%rd<26>;
	.reg .b64 	%fd<13>;

	ld.param.u64 	%rd6, [_Z9jacobi_2dPdS_S_ld_param_0];
	ld.param.u64 	%rd7, [_Z9jacobi_2dPdS_S_ld_param_1];
	ld.param.u64 	%rd8, [_Z9jacobi_2dPdS_S_ld_param_2];
	ld.param.u64 	%rd9, [_Z9jacobi_2dPdS_S_ld_param_3];
	ld.param.f64 	%fd1, [_Z9jacobi_2dPdS_S_ld_param_4];
	mov.u32 	%r1, %ctaid.x;
	mov.u32 	%r2, %ntid.x;
	mov.u32 	%r3, %tid.x;
	mad.lo.s32 	%r4, %r1, %r2, %r3;
	cvt.s64.s32 	%rd1, %r4;
	setp.lt.s64 	%p1, %rd1, %rd9;
	@%p1 bra 	$L__BB1_7;
	add.s64 	%rd2, %rd9, -1;
	mul.lo.s64 	%rd10, %rd2, %rd9;
	setp.le.s64 	%p2, %rd10, %rd1;
	@%p2 bra 	$L__BB1_7;
	or.b64  	%rd11, %rd1, %rd9;
	and.b64  	%rd12, %rd11, -4294967296;
	setp.ne.s64 	%p3, %rd12, 0;
	@%p3 bra 	$L__BB1_4;
	cvt.u32.u64 	%r5, %rd9;
	cvt.u32.u64 	%r6, %rd1;
	rem.u32 	%r7, %r6, %r5;
	cvt.u64.u32 	%rd25, %r7;
	bra.uni 	$L__BB1_5;
$L__BB1_4:
	rem.s64 	%rd25, %rd1, %rd9;
$L__BB1_5:
	setp.lt.s64 	%p4, %rd25, 1;
	setp.ge.s64 	%p5, %rd25, %rd2;
	or.pred  	%p6, %p4, %p5;
	@%p6 bra 	$L__BB1_7;
	cvta.to.global.u64 	%rd13, %rd8;
	shl.b64 	%rd14, %rd1, 3;
	add.s64 	%rd15, %rd13, %rd14;
	ld.global.f64 	%fd2, [%rd15+-8];
	ld.global.f64 	%fd3, [%rd15+8];
	sub.s64 	%rd16, %rd1, %rd9;
	shl.b64 	%rd17, %rd16, 3;
	add.s64 	%rd18, %rd13, %rd17;
	ld.global.f64 	%fd4, [%rd18];
	shl.b64 	%rd19, %rd9, 3;
	add.s64 	%rd20, %rd15, %rd19;
	ld.global.f64 	%fd5, [%rd20];
	add.f64 	%fd6, %fd2, %fd3;
	add.f64 	%fd7, %fd6, %fd4;
	add.f64 	%fd8, %fd7, %fd5;
	mul.f64 	%fd9, %fd1, %fd1;
	cvta.to.global.u64 	%rd21, %rd7;
	add.s64 	%rd22, %rd21, %rd14;
	ld.global.f64 	%fd10, [%rd22];
	fma.rn.f64 	%fd11, %fd9, %fd10, %fd8;
	mul.f64 	%fd12, %fd11, 0d3FD0000000000000;
	cvta.to.global.u64 	%rd23, %rd6;
	add.s64 	%rd24, %rd23, %rd14;
	st.global.f64 	[%rd24], %fd12;
$L__BB1_7:
	ret;

}


// ===== COMPILED SASS (sm_100) =====

	.target	sm_100

	.elftype	@"ET_EXEC"


//--------------------- .note.nv.tkinfo           --------------------------
	.section	.note.nv.tkinfo,"",@"SHT_NOTE"
	.sectionflags	@"SHF_NOTE_NV_TKINFO"
	.tkinfo
        /*0018*/ 	.word	0x00000002
        /*0030*/ 	.string	""
        /*0030*/ 	.string	"ptxas"
        /*0030*/ 	.string	"Cuda compilation tools, release 13.0, V13.0.88"
        /*0030*/ 	.string	"Build cuda_13.0.r13.0/compiler.36424714_0"
        /*0030*/ 	.string	"-arch sm_100 -m 64 "



//--------------------- .note.nv.cuinfo           --------------------------
	.section	.note.nv.cuinfo,"",@"SHT_NOTE"
	.sectionflags	@"SHF_NOTE_NV_CUINFO"
        /*0018*/ 	.short	0x0002
        /*001a*/ 	.short	0x0064
        /*001c*/ 	.short	0x0082
	.zero		2


//--------------------- .nv.info                  --------------------------
	.section	.nv.info,"",@"SHT_CUDA_INFO"
	.align	4


	//----- nvinfo : EIATTR_REGCOUNT
	.align		4
        /*0000*/ 	.byte	0x04, 0x2f
        /*0002*/ 	.short	(.L_1 - .L_0)
	.align		4
.L_0:
        /*0004*/ 	.word	index@(_Z17reduction_kernel2PdS_S_ld)
        /*0008*/ 	.word	0x00000016


	//----- nvinfo : EIATTR_FRAME_SIZE
	.align		4
.L_1:
        /*000c*/ 	.byte	0x04, 0x11
        /*000e*/ 	.short	(.L_3 - .L_2)
	.align		4
.L_2:
        /*0010*/ 	.word	index@($__internal_1_$__cuda_sm20_rem_s64)
        /*0014*/ 	.word	0x00000000


	//----- nvinfo : EIATTR_FRAME_SIZE
	.align		4
.L_3:
        /*0018*/ 	.byte	0x04, 0x11
        /*001a*/ 	.short	(.L_5 - .L_4)
	.align		4
.L_4:
        /*001c*/ 	.word	index@(_Z17reduction_kernel2PdS_S_ld)
        /*0020*/ 	.word	0x00000000


	//----- nvinfo : EIATTR_REGCOUNT
	.align		4
.L_5:
        /*0024*/ 	.byte	0x04, 0x2f
        /*0026*/ 	.short	(.L_7 - .L_6)
	.align		4
.L_6:
        /*0028*/ 	.word	index@(_Z9jacobi_2dPdS_S_ld)
        /*002c*/ 	.word	0x00000014


	//----- nvinfo : EIATTR_FRAME_SIZE
	.align		4
.L_7:
        /*0030*/ 	.byte	0x04, 0x11
        /*0032*/ 	.short	(.L_9 - .L_8)
	.align		4
.L_8:
        /*0034*/ 	.word	index@($__internal_0_$__cuda_sm20_rem_s64)
        /*0038*/ 	.word	0x00000000


	//----- nvinfo : EIATTR_FRAME_SIZE
	.align		4
.L_9:
        /*003c*/ 	.byte	0x04, 0x11
        /*003e*/ 	.short	(.L_11 - .L_10)
	.align		4
.L_10:
        /*0040*/ 	.word	index@(_Z9jacobi_2dPdS_S_ld)
        /*0044*/ 	.word	0x00000000


	//----- nvinfo : EIATTR_MIN_STACK_SIZE
	.align		4
.L_11:
        /*0048*/ 	.byte	0x04, 0x12
        /*004a*/ 	.short	(.L_13 - .L_12)
	.align		4
.L_12:
        /*004c*/ 	.word	index@(_Z9jacobi_2dPdS_S_ld)
        /*0050*/ 	.word	0x00000000


	//----- nvinfo : EIATTR_MIN_STACK_SIZE
	.align		4
.L_13:
        /*0054*/ 	.byte	0x04, 0x12
        /*0056*/ 	.short	(.L_15 - .L_14)
	.align		4
.L_14:
        /*0058*/ 	.word	index@(_Z17reduction_kernel2PdS_S_ld)
        /*005c*/ 	.word	0x00000000
.L_15:


//--------------------- .nv.compat                --------------------------
	.section	.nv.compat,"",@"SHT_CUDA_COMPAT_INFO"
	.align	4
        /*0000*/ 	.byte	0x02, 0x09, 0x00, 0x00, 0x02, 0x02, 0x01, 0x00, 0x02, 0x05, 0x05, 0x00, 0x03, 0x07, 0x01, 0x01
        /*0010*/ 	.byte	0x02, 0x03, 0x00, 0x00, 0x02, 0x06, 0x01, 0x00, 0x04, 0x0b, 0x08, 0x00, 0x01, 0x00, 0x00, 0x00
        /*0020*/ 	.byte	0x00, 0x00, 0x00, 0x00


//--------------------- .nv.info._Z9jacobi_2dPdS_S_ld --------------------------
	.section	.nv.info._Z9jacobi_2dPdS_S_ld,"",@"SHT_CUDA_INFO"
	.sectionflags	@""
	.align	4


	//----- nvinfo : EIATTR_CUDA_API_VERSION
	.align		4
        /*0000*/ 	.byte	0x04, 0x37
        /*0002*/ 	.short	(.L_17 - .L_16)
.L_16:
        /*0004*/ 	.word	0x00000082


	//----- nvinfo : EIATTR_KPARAM_INFO
	.align		4
.L_17:
        /*0008*/ 	.byte	0x04, 0x17
        /*000a*/ 	.short	(.L_19 - .L_18)
.L_18:
        /*000c*/ 	.word	0x00000000
        /*0010*/ 	.short	0x0004
        /*0012*/ 	.short	0x0020
        /*0014*/ 	.byte	0x00, 0xf0, 0x21, 0x00


	//----- nvinfo : EIATTR_KPARAM_INFO
	.align		4
.L_19:
        /*0018*/ 	.byte	0x04, 0x17
        /*001a*/ 	.short	(.L_21 - .L_20)
.L_20:
        /*001c*/ 	.word	0x00000000
        /*0020*/ 	.short	0x0003
        /*0022*/ 	.short	0x0018
        /*0024*/ 	.byte	0x00, 0xf0, 0x21, 0x00


	//----- nvinfo : EIATTR_KPARAM_INFO
	.align		4
.L_21:
        /*0028*/ 	.byte	0x04, 0x17
        /*002a*/ 	.short	(.L_23 - .L_22)
.L_22:
        /*002c*/ 	.word	0x00000000
        /*0030*/ 	.short	0x0002
        /*0032*/ 	.short	0x0010
        /*0034*/ 	.byte	0x00, 0xf5, 0x21, 0x00


	//----- nvinfo : EIATTR_KPARAM_INFO
	.align		4
.L_23:
        /*0038*/ 	.byte	0x04, 0x17
        /*003a*/ 	.short	(.L_25 - .L_24)
.L_24:
        /*003c*/ 	.word	0x00000000
        /*0040*/ 	.short	0x0001
        /*0042*/ 	.short	0x0008
        /*0044*/ 	.byte	0x00, 0xf5, 0x21, 0x00


	//----- nvinfo : EIATTR_KPARAM_INFO
	.align		4
.L_25:
        /*0048*/ 	.byte	0x04, 0x17
        /*004a*/ 	.short	(.L_27 - .L_26)
.L_26:
        /*004c*/ 	.word	0x00000000
        /*0050*/ 	.short	0x0000
        /*0052*/ 	.short	0x0000
        /*0054*/ 	.byte	0x00, 0xf5, 0x21, 0x00


	//----- nvinfo : EIATTR_SPARSE_MMA_MASK
	.align		4
.L_27:
        /*0058*/ 	.byte	0x03, 0x50
        /*005a*/ 	.short	0x0000


	//----- nvinfo : EIATTR_MAXREG_COUNT
	.align		4
        /*005c*/ 	.byte	0x03, 0x1b
        /*005e*/ 	.short	0x00ff


	//----- nvinfo : EIATTR_MERCURY_ISA_VERSION
	.align		4
        /*0060*/ 	.byte	0x03, 0x5f
        /*0062*/ 	.short	0x0101


	//----- nvinfo : EIATTR_VRC_CTA_INIT_COUNT
	.align		4
        /*0064*/ 	.byte	0x02, 0x4a
	.zero		1
	.zero		1


	//----- nvinfo : EIATTR_EXIT_INSTR_OFFSETS
	.align		4
        /*0068*/ 	.byte	0x04, 0x1c
        /*006a*/ 	.short	(.L_29 - .L_28)


	//   ....[0]....
.L_28:
        /*006c*/ 	.word	0x00000090


	//   ....[1]....
        /*0070*/ 	.word	0x00000130


	//   ....[2]....
        /*0074*/ 	.word	0x00000350


	//   ....[3]....
        /*0078*/ 	.word	0x00000550


	//----- nvinfo : EIATTR_CRS_STACK_SIZE
	.align		4
.L_29:
        /*007c*/ 	.byte	0x04, 0x1e
        /*007e*/ 	.short	(.L_31 - .L_30)
.L_30:
        /*0080*/ 	.word	0x00000000


	//----- nvinfo : EIATTR_CBANK_PARAM_SIZE
	.align		4
.L_31:
        /*0084*/ 	.byte	0x03, 0x19
        /*0086*/ 	.short	0x0028


	//----- nvinfo : EIATTR_PARAM_CBANK
	.align		4
        /*0088*/ 	.byte	0x04, 0x0a
        /*008a*/ 	.short	(.L_33 - .L_32)
	.align		4
.L_32:
        /*008c*/ 	.word	index@(.nv.constant0._Z9jacobi_2dPdS_S_ld)
        /*0090*/ 	.short	0x0380
        /*0092*/ 	.short	0x0028


	//----- nvinfo : EIATTR_SW_WAR
	.align		4
.L_33:
        /*0094*/ 	.byte	0x04, 0x36
        /*0096*/ 	.short	(.L_35 - .L_34)
.L_34:
        /*0098*/ 	.word	0x00000008
.L_35:


//--------------------- .nv.info._Z17reduction_kernel2PdS_S_ld --------------------------
	.section	.nv.info._Z17reduction_kernel2PdS_S_ld,"",@"SHT_CUDA_INFO"
	.sectionflags	@""
	.align	4


	//----- nvinfo : EIATTR_CUDA_API_VERSION
	.align		4
        /*0000*/ 	.byte	0x04, 0x37
        /*0002*/ 	.short	(.L_37 - .L_36)
.L_36:
        /*0004*/ 	.word	0x00000082


	//----- nvinfo : EIATTR_KPARAM_INFO
	.align		4
.L_37:
        /*0008*/ 	.byte	0x04, 0x17
        /*000a*/ 	.short	(.L_39 - .L_38)
.L_38:
        /*000c*/ 	.word	0x00000000
        /*0010*/ 	.short	0x0004
        /*0012*/ 	.short	0x0020
        /*0014*/ 	.byte	0x00, 0xf0, 0x21, 0x00


	//----- nvinfo : EIATTR_KPARAM_INFO
	.align		4
.L_39:
        /*0018*/ 	.byte	0x04, 0x17
        /*001a*/ 	.short	(.L_41 - .L_40)
.L_40:
        /*001c*/ 	.word	0x00000000
        /*0020*/ 	.short	0x0003
        /*0022*/ 	.short	0x0018
        /*0024*/ 	.byte	0x00, 0xf0, 0x21, 0x00


	//----- nvinfo : EIATTR_KPARAM_INFO
	.align		4
.L_41:
        /*0028*/ 	.byte	0x04, 0x17
        /*002a*/ 	.short	(.L_43 - .L_42)
.L_42:
        /*002c*/ 	.word	0x00000000
        /*0030*/ 	.short	0x0002
        /*0032*/ 	.short	0x0010
        /*0034*/ 	.byte	0x00, 0xf5, 0x21, 0x00


	//----- nvinfo : EIATTR_KPARAM_INFO
	.align		4
.L_43:
        /*0038*/ 	.byte	0x04, 0x17
        /*003a*/ 	.short	(.L_45 - .L_44)
.L_44:
        /*003c*/ 	.word	0x00000000
        /*0040*/ 	.short	0x0001
        /*0042*/ 	.short	0x0008
        /*0044*/ 	.byte	0x00, 0xf5, 0x21, 0x00


	//----- nvinfo : EIATTR_KPARAM_INFO
	.align		4
.L_45:
        /*0048*/ 	.byte	0x04, 0x17
        /*004a*/ 	.short	(.L_47 - .L_46)
.L_46:
        /*004c*/ 	.word	0x00000000
        /*0050*/ 	.short	0x0000
        /*0052*/ 	.short	0x0000
        /*0054*/ 	.byte	0x00, 0xf5, 0x21, 0x00


	//----- nvinfo : EIATTR_SPARSE_MMA_MASK
	.align		4
.L_47:
        /*0058*/ 	.byte	0x03, 0x50
        /*005a*/ 	.short	0x0000


	//----- nvinfo : EIATTR_MAXREG_COUNT
	.align		4
        /*005c*/ 	.byte	0x03, 0x1b
        /*005e*/ 	.short	0x00ff


	//----- nvinfo : EIATTR_NUM_BARRIERS
	.align		4
        /*0060*/ 	.byte	0x02, 0x4c
        /*0062*/ 	.byte	0x01
	.zero		1


	//----- nvinfo : EIATTR_MERCURY_ISA_VERSION
	.align		4
        /*0064*/ 	.byte	0x03, 0x5f
        /*0066*/ 	.short	0x0101


	//----- nvinfo : EIATTR_COOP_GROUP_MASK_REGIDS
	.align		4
        /*0068*/ 	.byte	0x04, 0x29
        /*006a*/ 	.short	(.L_49 - .L_48)


	//   ....[0]....
.L_48:
        /*006c*/ 	.word	0xffffffff


	//   ....[1]....
        /*0070*/ 	.word	0xffffffff


	//   ....[2]....
        /*0074*/ 	.word	0xffffffff


	//   ....[3]....
        /*0078*/ 	.word	0xffffffff


	//   ....[4]....
        /*007c*/ 	.word	0xffffffff


	//----- nvinfo : EIATTR_COOP_GROUP_INSTR_OFFSETS
	.align		4
.L_49:
        /*0080*/ 	.byte	0x04, 0x28
        /*0082*/ 	.short	(.L_51 - .L_50)


	//   ....[0]....
.L_50:
        /*0084*/ 	.word	0x000007e0


	//   ....[1]....
        /*0088*/ 	.word	0x00000830


	//   ....[2]....
        /*008c*/ 	.word	0x00000880


	//   ....[3]....
        /*0090*/ 	.word	0x000008d0


	//   ....[4]....
        /*0094*/ 	.word	0x00000920


	//----- nvinfo : EIATTR_VRC_CTA_INIT_COUNT
	.align		4
.L_51:
        /*0098*/ 	.byte	0x02, 0x4a
	.zero		1
	.zero		1


	//----- nvinfo : EIATTR_EXIT_INSTR_OFFSETS
	.align		4
        /*009c*/ 	.byte	0x04, 0x1c
        /*009e*/ 	.short	(.L_53 - .L_52)


	//   ....[0]....
.L_52:
        /*00a0*/ 	.word	0x00000780


	//   ....[1]....
        /*00a4*/ 	.word	0x00000930


	//   ....[2]....
        /*00a8*/ 	.word	0x000009c0


	//----- nvinfo : EIATTR_CRS_STACK_SIZE
	.align		4
.L_53:
        /*00ac*/ 	.byte	0x04, 0x1e
        /*00ae*/ 	.short	(.L_55 - .L_54)
.L_54:
        /*00b0*/ 	.word	0x00000000


	//----- nvinfo : EIATTR_CBANK_PARAM_SIZE
	.align		4
.L_55:
        /*00b4*/ 	.byte	0x03, 0x19
        /*00b6*/ 	.short	0x0028


	//----- nvinfo : EIATTR_PARAM_CBANK
	.align		4
        /*00b8*/ 	.byte	0x04, 0x0a
        /*00ba*/ 	.short	(.L_57 - .L_56)
	.align		4
.L_56:
        /*00bc*/ 	.word	index@(.nv.constant0._Z17reduction_kernel2PdS_S_ld)
        /*00c0*/ 	.short	0x0380
        /*00c2*/ 	.short	0x0028


	//----- nvinfo : EIATTR_SW_WAR
	.align		4
.L_57:
        /*00c4*/ 	.byte	0x04, 0x36
        /*00c6*/ 	.short	(.L_59 - .L_58)
.L_58:
        /*00c8*/ 	.word	0x00000008
.L_59:


//--------------------- .nv.callgraph             --------------------------
	.section	.nv.callgraph,"",@"SHT_CUDA_CALLGRAPH"
	.align	4
	.sectionentsize	8
	.align		4
        /*0000*/ 	.word	0x00000000
	.align		4
        /*0004*/ 	.word	0xffffffff
	.align		4
        /*0008*/ 	.word	0x00000000
	.align		4
        /*000c*/ 	.word	0xfffffffe
	.align		4
        /*0010*/ 	.word	0x00000000
	.align		4
        /*0014*/ 	.word	0xfffffffd
	.align		4
        /*0018*/ 	.word	0x00000000
	.align		4
        /*001c*/ 	.word	0xfffffffc


//--------------------- .text._Z9jacobi_2dPdS_S_ld --------------------------
	.section	.text._Z9jacobi_2dPdS_S_ld,"ax",@progbits
	.align	128
        .global         _Z9jacobi_2dPdS_S_ld
        .type           _Z9jacobi_2dPdS_S_ld,@function
        .size           _Z9jacobi_2dPdS_S_ld,(.L_x_12 - _Z9jacobi_2dPdS_S_ld)
        .other          _Z9jacobi_2dPdS_S_ld,@"STO_CUDA_ENTRY STV_DEFAULT"
_Z9jacobi_2dPdS_S_ld:
.text._Z9jacobi_2dPdS_S_ld:
[----:B------:R-:W-:Y:S01]  /*0000*/  LDC R1, c[0x0][0x37c] ;  /* 0x0000df00ff017b82 */ /* 0x000fe20000000800 */
[----:B------:R-:W0:Y:S07]  /*0010*/  S2R R0, SR_TID.X ;  /* 0x0000000000007919 */ /* 0x000e2e0000002100 */
[----:B------:R-:W0:Y:S01]  /*0020*/  S2UR UR4, SR_CTAID.X ;  /* 0x00000000000479c3 */ /* 0x000e220000002500 */
[----:B------:R-:W1:Y:S07]  /*0030*/  LDCU.64 UR10, c[0x0][0x398] ;  /* 0x00007300ff0a77ac */ /* 0x000e6e0008000a00 */
[----:B------:R-:W0:Y:S02]  /*0040*/  LDC R5, c[0x0][0x360] ;  /* 0x0000d800ff057b82 */ /* 0x000e240000000800 */
[----:B0-----:R-:W-:-:S05]  /*0050*/  IMAD R5, R5, UR4, R0 ;  /* 0x0000000405057c24 */ /* 0x001fca000f8e0200 */
[----:B-1----:R-:W-:Y:S02]  /*0060*/  ISETP.GE.U32.AND P0, PT, R5, UR10, PT ;  /* 0x0000000a05007c0c */ /* 0x002fe4000bf06070 */
[----:B------:R-:W-:-:S04]  /*0070*/  SHF.R.S32.HI R2, RZ, 0x1f, R5 ;  /* 0x0000001fff027819 */ /* 0x000fc80000011405 */
[----:B------:R-:W-:-:S13]  /*0080*/  ISETP.GE.AND.EX P0, PT, R2, UR11, PT, P0 ;  /* 0x0000000b02007c0c */ /* 0x000fda000bf06300 */
[----:B------:R-:W-:Y:S05]  /*0090*/  @!P0 EXIT ;  /* 0x000000000000894d */ /* 0x000fea0003800000 */
[----:B------:R-:W-:-:S04]  /*00a0*/  UIADD3 UR6, UP0, UPT, UR10, -0x1, URZ ;  /* 0xffffffff0a067890 */ /* 0x000fc8000ff1e0ff */
[----:B------:R-:W-:Y:S02]  /*00b0*/  UIADD3.X UR7, UPT, UPT, UR11, -0x1, URZ, UP0, !UPT ;  /* 0xffffffff0b077890 */ /* 0x000fe400087fe4ff */
[----:B------:R-:W-:Y:S02]  /*00c0*/  UIMAD.WIDE.U32 UR8, UR6, UR10, URZ ;  /* 0x0000000a060872a5 */ /* 0x000fe4000f8e00ff */
[----:B------:R-:W-:-:S04]  /*00d0*/  UIMAD UR4, UR7, UR10, URZ ;  /* 0x0000000a070472a4 */ /* 0x000fc8000f8e02ff */
[----:B------:R-:W-:Y:S01]  /*00e0*/  UIMAD UR4, UR6, UR11, UR4 ;  /* 0x0000000b060472a4 */ /* 0x000fe2000f8e0204 */
[----:B------:R-:W-:-:S03]  /*00f0*/  ISETP.LT.U32.AND P0, PT, R5, UR8, PT ;  /* 0x0000000805007c0c */ /* 0x000fc6000bf01070 */
[----:B------:R-:W-:-:S06]  /*0100*/  UIADD3 UR4, UPT, UPT, UR9, UR4, URZ ;  /* 0x0000000409047290 */ /* 0x000fcc000fffe0ff */
[----:B------:R-:W-:-:S05]  /*0110*/  IMAD.U32 R3, RZ, RZ, UR4 ;  /* 0x00000004ff037e24 */ /* 0x000fca000f8e00ff */
[----:B------:R-:W-:-:S13]  /*0120*/  ISETP.GT.AND.EX P0, PT, R3, R2, PT, P0 ;  /* 0x000000020300720c */ /* 0x000fda0003f04300 */
[----:B------:R-:W-:Y:S05]  /*0130*/  @!P0 EXIT ;  /* 0x000000000000894d */ /* 0x000fea0003800000 */
[----:B------:R-:W-:Y:S01]  /*0140*/  LOP3.LUT R0, R2, UR11, RZ, 0xfc, !PT ;  /* 0x0000000b02007c12 */ /* 0x000fe2000f8efcff */
[----:B------:R-:W-:Y:S03]  /*0150*/  BSSY.RECONVERGENT B0, `(.L_x_0) ;  /* 0x000001b000007945 */ /* 0x000fe60003800200 */
[----:B------:R-:W-:-:S13]  /*0160*/  ISETP.NE.U32.AND P0, PT, R0, RZ, PT ;  /* 0x000000ff0000720c */ /* 0x000fda0003f05070 */
[----:B------:R-:W-:Y:S05]  /*0170*/  @P0 BRA `(.L_x_1) ;  /* 0x0000000000500947 */ /* 0x000fea0003800000 */
[----:B------:R-:W0:Y:S01]  /*0180*/  I2F.U32.RP R0, UR10 ;  /* 0x0000000a00007d06 */ /* 0x000e220008209000 */
[----:B------:R-:W-:-:S07]  /*0190*/  ISETP.NE.U32.AND P1, PT, RZ, UR10, PT ;  /* 0x0000000aff007c0c */ /* 0x000fce000bf25070 */
[----:B0-----:R-:W0:Y:S02]  /*01a0*/  MUFU.RCP R0, R0 ;  /* 0x0000000000007308 */ /* 0x001e240000001000 */
[----:B0-----:R-:W-:-:S06]  /*01b0*/  VIADD R6, R0, 0xffffffe ;  /* 0x0ffffffe00067836 */ /* 0x001fcc0000000000 */
[----:B------:R0:W1:Y:S02]  /*01c0*/  F2I.FTZ.U32.TRUNC.NTZ R7, R6 ;  /* 0x0000000600077305 */ /* 0x000064000021f000 */
[----:B0-----:R-:W-:Y:S02]  /*01d0*/  IMAD.MOV.U32 R6, RZ, RZ, RZ ;  /* 0x000000ffff067224 */ /* 0x001fe400078e00ff */
[----:B-1----:R-:W-:-:S04]  /*01e0*/  IMAD.MOV R3, RZ, RZ, -R7 ;  /* 0x000000ffff037224 */ /* 0x002fc800078e0a07 */
[----:B------:R-:W-:-:S04]  /*01f0*/  IMAD R3, R3, UR10, RZ ;  /* 0x0000000a03037c24 */ /* 0x000fc8000f8e02ff */
[----:B------:R-:W-:-:S04]  /*0200*/  IMAD.HI.U32 R4, R7, R3, R6 ;  /* 0x0000000307047227 */ /* 0x000fc800078e0006 */
[----:B------:R-:W-:Y:S02]  /*0210*/  IMAD.MOV.U32 R7, RZ, RZ, RZ ;  /* 0x000000ffff077224 */ /* 0x000fe400078e00ff */
[----:B------:R-:W-:-:S04]  /*0220*/  IMAD.HI.U32 R4, R4, R5, RZ ;  /* 0x0000000504047227 */ /* 0x000fc800078e00ff */
[----:B------:R-:W-:-:S04]  /*0230*/  IMAD.MOV R4, RZ, RZ, -R4 ;  /* 0x000000ffff047224 */ /* 0x000fc800078e0a04 */
[----:B------:R-:W-:-:S05]  /*0240*/  IMAD R3, R4, UR10, R5 ;  /* 0x0000000a04037c24 */ /* 0x000fca000f8e0205 */
[----:B------:R-:W-:-:S13]  /*0250*/  ISETP.GE.U32.AND P0, PT, R3, UR10, PT ;  /* 0x0000000a03007c0c */ /* 0x000fda000bf06070 */
[----:B------:R-:W-:-:S05]  /*0260*/  @P0 VIADD R3, R3, -UR10 ;  /* 0x8000000a03030c36 */ /* 0x000fca0008000000 */
[----:B------:R-:W-:-:S13]  /*0270*/  ISETP.GE.U32.AND P0, PT, R3, UR10, PT ;  /* 0x0000000a03007c0c */ /* 0x000fda000bf06070 */
[----:B------:R-:W-:Y:S01]  /*0280*/  @P0 VIADD R3, R3, -UR10 ;  /* 0x8000000a03030c36 */ /* 0x000fe20008000000 */
[----:B------:R-:W-:-:S05]  /*0290*/  @!P1 LOP3.LUT R3, RZ, UR10, RZ, 0x33, !PT ;  /* 0x0000000aff039c12 */ /* 0x000fca000f8e33ff */
[----:B------:R-:W-:Y:S01]  /*02a0*/  IMAD.MOV.U32 R6, RZ, RZ, R3 ;  /* 0x000000ffff067224 */ /* 0x000fe200078e0003 */
[----:B------:R-:W-:Y:S06]  /*02b0*/  BRA `(.L_x_2) ;  /* 0x0000000000107947 */ /* 0x000fec0003800000 */
.L_x_1:
[----:B------:R-:W-:-:S07]  /*02c0*/  MOV R0, 0x2e0 ;  /* 0x000002e000007802 */ /* 0x000fce0000000f00 */
[----:B------:R-:W-:Y:S05]  /*02d0*/  CALL.REL.NOINC `($__internal_0_$__cuda_sm20_rem_s64) ;  /* 0x0000000000a07944 */ /* 0x000fea0003c00000 */
[----:B------:R-:W-:Y:S02]  /*02e0*/  IMAD.MOV.U32 R6, RZ, RZ, R3 ;  /* 0x000000ffff067224 */ /* 0x000fe400078e0003 */
[----:B------:R-:W-:-:S07]  /*02f0*/  IMAD.MOV.U32 R7, RZ, RZ, R4 ;  /* 0x000000ffff077224 */ /* 0x000fce00078e0004 */
.L_x_2:
[----:B------:R-:W-:Y:S05]  /*0300*/  BSYNC.RECONVERGENT B0 ;  /* 0x0000000000007941 */ /* 0x000fea0003800200 */
.L_x_0:
[C---:B------:R-:W-:Y:S02]  /*0310*/  ISETP.GE.U32.AND P0, PT, R6.reuse, UR6, PT ;  /* 0x0000000606007c0c */ /* 0x040fe4000bf06070 */
[----:B------:R-:W-:Y:S02]  /*0320*/  ISETP.LT.U32.AND P1, PT, R6, 0x1, PT ;  /* 0x000000010600780c */ /* 0x000fe40003f21070 */
[----:B------:R-:W-:-:S04]  /*0330*/  ISETP.GE.AND.EX P0, PT, R7, UR7, PT, P0 ;  /* 0x0000000707007c0c */ /* 0x000fc8000bf06300 */
[----:B------:R-:W-:-:S13]  /*0340*/  ISETP.LT.OR.EX P0, PT, R7, RZ, P0, P1 ;  /* 0x000000ff0700720c */ /* 0x000fda0000701710 */
[----:B------:R-:W-:Y:S05]  /*0350*/  @P0 EXIT ;  /* 0x000000000000094d */ /* 0x000fea0003800000 */
[----:B------:R-:W0:Y:S01]  /*0360*/  LDC.64 R10, c[0x0][0x390] ;  /* 0x0000e400ff0a7b82 */ /* 0x000e220000000a00 */
[----:B------:R-:W1:Y:S01]  /*0370*/  LDCU.64 UR4, c[0x0][0x358] ;  /* 0x00006b00ff0477ac */ /* 0x000e620008000a00 */
[C---:B------:R-:W-:Y:S01]  /*0380*/  IMAD.SHL.U32 R3, R5.reuse, 0x8, RZ ;  /* 0x0000000805037824 */ /* 0x040fe200078e00ff */
[----:B------:R-:W-:Y:S01]  /*0390*/  SHF.L.U64.HI R0, R5, 0x3, R2 ;  /* 0x0000000305007819 */ /* 0x000fe20000010202 */
[----:B------:R-:W2:Y:S04]  /*03a0*/  LDCU.128 UR8, c[0x0][0x380] ;  /* 0x00007000ff0877ac */ /* 0x000ea80008000c00 */
[----:B------:R-:W3:Y:S08]  /*03b0*/  LDC.64 R12, c[0x0][0x398] ;  /* 0x0000e600ff0c7b82 */ /* 0x000ef00000000a00 */
[----:B------:R-:W4:Y:S01]  /*03c0*/  LDC.64 R16, c[0x0][0x3a0] ;  /* 0x0000e800ff107b82 */ /* 0x000f220000000a00 */
[----:B0-----:R-:W-:-:S05]  /*03d0*/  IADD3 R14, P0, PT, R3, R10, RZ ;  /* 0x0000000a030e7210 */ /* 0x001fca0007f1e0ff */
[----:B------:R-:W-:Y:S01]  /*03e0*/  IMAD.X R15, R0, 0x1, R11, P0 ;  /* 0x00000001000f7824 */ /* 0x000fe200000e060b */
[----:B---3--:R-:W-:-:S04]  /*03f0*/  IADD3 R9, P1, PT, R5, -R12, RZ ;  /* 0x8000000c05097210 */ /* 0x008fc80007f3e0ff */
[----:B-1----:R-:W3:Y:S01]  /*0400*/  LDG.E.64 R4, desc[UR4][R14.64+-0x8] ;  /* 0xfffff8040e047981 */ /* 0x002ee2000c1e1b00 */
[C---:B------:R-:W-:Y:S01]  /*0410*/  LEA R8, P0, R9.reuse, R10, 0x3 ;  /* 0x0000000a09087211 */ /* 0x040fe200078018ff */
[----:B------:R-:W-:Y:S02]  /*0420*/  IMAD.X R2, R2, 0x1, ~R13, P1 ;  /* 0x0000000102027824 */ /* 0x000fe400008e0e0d */
[----:B------:R-:W3:Y:S03]  /*0430*/  LDG.E.64 R6, desc[UR4][R14.64+0x8] ;  /* 0x000008040e067981 */ /* 0x000ee6000c1e1b00 */
[----:B------:R-:W-:Y:S02]  /*0440*/  LEA.HI.X R9, R9, R11, R2, 0x3, P0 ;  /* 0x0000000b09097211 */ /* 0x000fe400000f1c02 */
[----:B------:R-:W-:-:S04]  /*0450*/  LEA R10, P0, R12, R14, 0x3 ;  /* 0x0000000e0c0a7211 */ /* 0x000fc800078018ff */
[----:B------:R-:W5:Y:S01]  /*0460*/  LDG.E.64 R8, desc[UR4][R8.64] ;  /* 0x0000000408087981 */ /* 0x000f62000c1e1b00 */
[----:B------:R-:W-:Y:S02]  /*0470*/  LEA.HI.X R11, R12, R15, R13, 0x3, P0 ;  /* 0x0000000f0c0b7211 */ /* 0x000fe400000f1c0d */
[----:B--2---:R-:W-:-:S04]  /*0480*/  IADD3 R12, P0, PT, R3, UR10, RZ ;  /* 0x0000000a030c7c10 */ /* 0x004fc8000ff1e0ff */
[----:B------:R-:W2:Y:S01]  /*0490*/  LDG.E.64 R10, desc[UR4][R10.64] ;  /* 0x000000040a0a7981 */ /* 0x000ea2000c1e1b00 */
[----:B------:R-:W-:-:S06]  /*04a0*/  IADD3.X R13, PT, PT, R0, UR11, RZ, P0, !PT ;  /* 0x0000000b000d7c10 */ /* 0x000fcc00087fe4ff */
[----:B------:R-:W2:Y:S01]  /*04b0*/  LDG.E.64 R12, desc[UR4][R12.64] ;  /* 0x000000040c0c7981 */ /* 0x000ea2000c1e1b00 */
[----:B------:R-:W-:-:S04]  /*04c0*/  IADD3 R2, P0, PT, R3, UR8, RZ ;  /* 0x0000000803027c10 */ /* 0x000fc8000ff1e0ff */
[----:B------:R-:W-:Y:S01]  /*04d0*/  IADD3.X R3, PT, PT, R0, UR9, RZ, P0, !PT ;  /* 0x0000000900037c10 */ /* 0x000fe200087fe4ff */
[----:B---3--:R-:W-:Y:S02]  /*04e0*/  DADD R4, R4, R6 ;  /* 0x0000000004047229 */ /* 0x008fe40000000006 */
[----:B----4-:R-:W-:-:S06]  /*04f0*/  DMUL R6, R16, R16 ;  /* 0x0000001010067228 */ /* 0x010fcc0000000000 */
[----:B-----5:R-:W-:-:S08]  /*0500*/  DADD R4, R8, R4 ;  /* 0x0000000008047229 */ /* 0x020fd00000000004 */
[----:B--2---:R-:W-:-:S08]  /*0510*/  DADD R4, R10, R4 ;  /* 0x000000000a047229 */ /* 0x004fd00000000004 */
[----:B------:R-:W-:-:S08]  /*0520*/  DFMA R4, R6, R12, R4 ;  /* 0x0000000c0604722b */ /* 0x000fd00000000004 */
[----:B------:R-:W-:-:S07]  /*0530*/  DMUL R4, R4, 0.25 ;  /* 0x3fd0000004047828 */ /* 0x000fce0000000000 */
[----:B------:R-:W-:Y:S01]  /*0540*/  STG.E.64 desc[UR4][R2.64], R4 ;  /* 0x0000000402007986 */ /* 0x000fe2000c101b04 */
[----:B------:R-:W-:Y:S05]  /*0550*/  EXIT ;  /* 0x000000000000794d */ /* 0x000fea0003800000 */
        .weak           $__internal_0_$__cuda_sm20_rem_s64
        .type           $__internal_0_$__cuda_sm20_rem_s64,@function
        .size           $__internal_0_$__cuda_sm20_rem_s64,(.L_x_12 - $__internal_0_$__cuda_sm20_rem_s64)
$__internal_0_$__cuda_sm20_rem_s64:
[----:B------:R-:W0:Y:S02]  /*0560*/  LDCU.64 UR8, c[0x0][0x398] ;  /* 0x00007300ff0877ac */ /* 0x000e240008000a00 */
[----:B0-----:R-:W-:Y:S02]  /*0570*/  UIADD3 UR4, UP1, UPT, URZ, -UR8, URZ ;  /* 0x80000008ff047290 */ /* 0x001fe4000ff3e0ff */
[----:B------:R-:W-:Y:S02]  /*0580*/  UISETP.GE.AND UP0, UPT, UR9, URZ, UPT ;  /* 0x000000ff0900728c */ /* 0x000fe4000bf06270 */
[----:B------:R-:W-:Y:S02]  /*0590*/  UIADD3.X UR5, UPT, UPT, URZ, ~UR9, URZ, UP1, !UPT ;  /* 0x80000009ff057290 */ /* 0x000fe40008ffe4ff */
[----:B------:R-:W-:Y:S02]  /*05a0*/  USEL UR4, UR4, UR8, !UP0 ;  /* 0x0000000804047287 */ /* 0x000fe4000c000000 */
[----:B------:R-:W-:-:S09]  /*05b0*/  USEL UR5, UR5, UR9, !UP0 ;  /* 0x0000000905057287 */ /* 0x000fd2000c000000 */
[----:B------:R-:W0:Y:S08]  /*05c0*/  I2F.U64.RP R3, UR4 ;  /* 0x0000000400037d12 */ /* 0x000e300008309000 */
[----:B0-----:R-:W0:Y:S02]  /*05d0*/  MUFU.RCP R3, R3 ;  /* 0x0000000300037308 */ /* 0x001e240000001000 */
[----:B0-----:R-:W-:-:S06]  /*05e0*/  VIADD R6, R3, 0x1ffffffe ;  /* 0x1ffffffe03067836 */ /* 0x001fcc0000000000 */
[----:B------:R-:W0:Y:S02]  /*05f0*/  F2I.U64.TRUNC R6, R6 ;  /* 0x0000000600067311 */ /* 0x000e24000020d800 */
[----:B0-----:R-:W-:-:S04]  /*0600*/  IMAD.WIDE.U32 R8, R6, UR4, RZ ;  /* 0x0000000406087c25 */ /* 0x001fc8000f8e00ff */
[----:B------:R-:W-:Y:S01]  /*0610*/  IMAD R9, R6, UR5, R9 ;  /* 0x0000000506097c24 */ /* 0x000fe2000f8e0209 */
[----:B------:R-:W-:-:S03]  /*0620*/  IADD3 R11, P0, PT, RZ, -R8, RZ ;  /* 0x80000008ff0b7210 */ /* 0x000fc60007f1e0ff */
[----:B------:R-:W-:Y:S02]  /*0630*/  IMAD R9, R7, UR4, R9 ;  /* 0x0000000407097c24 */ /* 0x000fe4000f8e0209 */
[----:B------:R-:W-:-:S04]  /*0640*/  IMAD.HI.U32 R8, R6, R11, RZ ;  /* 0x0000000b06087227 */ /* 0x000fc800078e00ff */
[----:B------:R-:W-:Y:S02]  /*0650*/  IMAD.X R13, RZ, RZ, ~R9, P0 ;  /* 0x000000ffff0d7224 */ /* 0x000fe400000e0e09 */
[----:B------:R-:W-:Y:S02]  /*0660*/  IMAD.MOV.U32 R9, RZ, RZ, R6 ;  /* 0x000000ffff097224 */ /* 0x000fe400078e0006 */
[-C--:B------:R-:W-:Y:S02]  /*0670*/  IMAD R15, R7, R13.reuse, RZ ;  /* 0x0000000d070f7224 */ /* 0x080fe400078e02ff */
[----:B------:R-:W-:-:S04]  /*0680*/  IMAD.WIDE.U32 R8, P0, R6, R13, R8 ;  /* 0x0000000d06087225 */ /* 0x000fc80007800008 */
[----:B------:R-:W-:-:S04]  /*0690*/  IMAD.HI.U32 R3, R7, R13, RZ ;  /* 0x0000000d07037227 */ /* 0x000fc800078e00ff */
[----:B------:R-:W-:-:S04]  /*06a0*/  IMAD.HI.U32 R8, P1, R7, R11, R8 ;  /* 0x0000000b07087227 */ /* 0x000fc80007820008 */
[----:B------:R-:W-:Y:S01]  /*06b0*/  IMAD.X R3, R3, 0x1, R7, P0 ;  /* 0x0000000103037824 */ /* 0x000fe200000e0607 */
[----:B------:R-:W-:-:S04]  /*06c0*/  IADD3 R9, P2, PT, R15, R8, RZ ;  /* 0x000000080f097210 */ /* 0x000fc80007f5e0ff */
[----:B------:R-:W-:Y:S01]  /*06d0*/  IADD3.X R3, PT, PT, RZ, RZ, R3, P2, P1 ;  /* 0x000000ffff037210 */ /* 0x000fe200017e2403 */
[----:B------:R-:W-:Y:S01]  /*06e0*/  IMAD.WIDE.U32 R6, R9, UR4, RZ ;  /* 0x0000000409067c25 */ /* 0x000fe2000f8e00ff */
[----:B------:R-:W-:-:S03]  /*06f0*/  ISETP.GE.AND P1, PT, R2, RZ, PT ;  /* 0x000000ff0200720c */ /* 0x000fc60003f26270 */
[----:B------:R-:W-:Y:S01]  /*0700*/  IMAD R4, R9, UR5, R7 ;  /* 0x0000000509047c24 */ /* 0x000fe2000f8e0207 */
[----:B------:R-:W-:-:S03]  /*0710*/  IADD3 R7, P0, PT, RZ, -R6, RZ ;  /* 0x80000006ff077210 */ /* 0x000fc60007f1e0ff */
[----:B------:R-:W-:Y:S02]  /*0720*/  IMAD R4, R3, UR4, R4 ;  /* 0x0000000403047c24 */ /* 0x000fe4000f8e0204 */
[----:B------:R-:W-:-:S04]  /*0730*/  IMAD.HI.U32 R8, R9, R7, RZ ;  /* 0x0000000709087227 */ /* 0x000fc800078e00ff */
[----:B------:R-:W-:Y:S01]  /*0740*/  IMAD.X R6, RZ, RZ, ~R4, P0 ;  /* 0x000000ffff067224 */ /* 0x000fe200000e0e04 */
[----:B------:R-:W-:-:S03]  /*0750*/  IADD3 R4, P4, PT, RZ, -R5, RZ ;  /* 0x80000005ff047210 */ /* 0x000fc60007f9e0ff */
[----:B------:R-:W-:-:S04]  /*0760*/  IMAD.WIDE.U32 R8, P0, R9, R6, R8 ;  /* 0x0000000609087225 */ /* 0x000fc80007800008 */
[C---:B------:R-:W-:Y:S02]  /*0770*/  IMAD R10, R3.reuse, R6, RZ ;  /* 0x00000006030a7224 */ /* 0x040fe400078e02ff */
[----:B------:R-:W-:Y:S01]  /*0780*/  IMAD.HI.U32 R9, P2, R3, R7, R8 ;  /* 0x0000000703097227 */ /* 0x000fe20007840008 */
[----:B------:R-:W-:-:S03]  /*0790*/  SEL R8, R4, R5, !P1 ;  /* 0x0000000504087207 */ /* 0x000fc60004800000 */
[----:B------:R-:W-:Y:S01]  /*07a0*/  IMAD.HI.U32 R6, R3, R6, RZ ;  /* 0x0000000603067227 */ /* 0x000fe200078e00ff */
[----:B------:R-:W-:-:S03]  /*07b0*/  IADD3 R9, P3, PT, R10, R9, RZ ;  /* 0x000000090a097210 */ /* 0x000fc60007f7e0ff */
[----:B------:R-:W-:Y:S02]  /*07c0*/  IMAD.X R7, RZ, RZ, ~R2, P4 ;  /* 0x000000ffff077224 */ /* 0x000fe400020e0e02 */
[----:B------:R-:W-:Y:S02]  /*07d0*/  IMAD.X R3, R6, 0x1, R3, P0 ;  /* 0x0000000106037824 */ /* 0x000fe400000e0603 */
[----:B------:R-:W-:Y:S01]  /*07e0*/  IMAD.HI.U32 R6, R9, R8, RZ ;  /* 0x0000000809067227 */ /* 0x000fe200078e00ff */
[----:B------:R-:W-:Y:S02]  /*07f0*/  SEL R10, R7, R2, !P1 ;  /* 0x00000002070a7207 */ /* 0x000fe40004800000 */
[----:B------:R-:W-:Y:S01]  /*0800*/  IADD3.X R3, PT, PT, RZ, RZ, R3, P3, P2 ;  /* 0x000000ffff037210 */ /* 0x000fe20001fe4403 */
[----:B------:R-:W-:Y:S02]  /*0810*/  IMAD.MOV.U32 R7, RZ, RZ, RZ ;  /* 0x000000ffff077224 */ /* 0x000fe400078e00ff */
[----:B------:R-:W-:-:S04]  /*0820*/  IMAD.WIDE.U32 R6, R9, R10, R6 ;  /* 0x0000000a09067225 */ /* 0x000fc800078e0006 */
[C---:B------:R-:W-:Y:S02]  /*0830*/  IMAD R9, R3.reuse, R10, RZ ;  /* 0x0000000a03097224 */ /* 0x040fe400078e02ff */
[----:B------:R-:W-:-:S04]  /*0840*/  IMAD.HI.U32 R6, P0, R3, R8, R6 ;  /* 0x0000000803067227 */ /* 0x000fc80007800006 */
[----:B------:R-:W-:Y:S01]  /*0850*/  IMAD.HI.U32 R3, R3, R10, RZ ;  /* 0x0000000a03037227 */ /* 0x000fe200078e00ff */
[----:B------:R-:W-:-:S03]  /*0860*/  IADD3 R9, P2, PT, R9, R6, RZ ;  /* 0x0000000609097210 */ /* 0x000fc60007f5e0ff */
[----:B------:R-:W-:Y:S02]  /*0870*/  IMAD.X R3, RZ, RZ, R3, P0 ;  /* 0x000000ffff037224 */ /* 0x000fe400000e0603 */
[----:B------:R-:W-:-:S04]  /*0880*/  IMAD.WIDE.U32 R6, R9, UR4, RZ ;  /* 0x0000000409067c25 */ /* 0x000fc8000f8e00ff */
[----:B------:R-:W-:Y:S02]  /*0890*/  IMAD.X R3, RZ, RZ, R3, P2 ;  /* 0x000000ffff037224 */ /* 0x000fe400010e0603 */
[----:B------:R-:W-:Y:S01]  /*08a0*/  IMAD R4, R9, UR5, R7 ;  /* 0x0000000509047c24 */ /* 0x000fe2000f8e0207 */
[----:B------:R-:W-:-:S03]  /*08b0*/  IADD3 R9, P2, PT, -R6, R8, RZ ;  /* 0x0000000806097210 */ /* 0x000fc60007f5e1ff */
[----:B------:R-:W-:Y:S01]  /*08c0*/  IMAD R3, R3, UR4, R4 ;  /* 0x0000000403037c24 */ /* 0x000fe2000f8e0204 */
[----:B------:R-:W-:-:S03]  /*08d0*/  ISETP.GE.U32.AND P0, PT, R9, UR4, PT ;  /* 0x0000000409007c0c */ /* 0x000fc6000bf06070 */
[----:B------:R-:W-:Y:S01]  /*08e0*/  IMAD.X R4, R10, 0x1, ~R3, P2 ;  /* 0x000000010a047824 */ /* 0x000fe200010e0e03 */
[----:B------:R-:W-:-:S04]  /*08f0*/  IADD3 R6, P2, PT, R9, -UR4, RZ ;  /* 0x8000000409067c10 */ /* 0x000fc8000ff5e0ff */
[C---:B------:R-:W-:Y:S02]  /*0900*/  ISETP.GE.U32.AND.EX P0, PT, R4.reuse, UR5, PT, P0 ;  /* 0x0000000504007c0c */ /* 0x040fe4000bf06100 */
[----:B------:R-:W-:Y:S02]  /*0910*/  IADD3.X R7, PT, PT, R4, ~UR5, RZ, P2, !PT ;  /* 0x8000000504077c10 */ /* 0x000fe400097fe4ff */
[----:B------:R-:W-:Y:S02]  /*0920*/  SEL R6, R6, R9, P0 ;  /* 0x0000000906067207 */ /* 0x000fe40000000000 */
[----:B------:R-:W-:Y:S02]  /*0930*/  SEL R7, R7, R4, P0 ;  /* 0x0000000407077207 */ /* 0x000fe40000000000 */
[C---:B------:R-:W-:Y:S02]  /*0940*/  ISETP.GE.U32.AND P0, PT, R6.reuse, UR4, PT ;  /* 0x0000000406007c0c */ /* 0x040fe4000bf06070 */
[----:B------:R-:W-:-:S02]  /*0950*/  IADD3 R3, P2, PT, R6, -UR4, RZ ;  /* 0x8000000406037c10 */ /* 0x000fc4000ff5e0ff */
[C---:B------:R-:W-:Y:S02]  /*0960*/  ISETP.GE.U32.AND.EX P0, PT, R7.reuse, UR5, PT, P0 ;  /* 0x0000000507007c0c */ /* 0x040fe4000bf06100 */
[----:B------:R-:W-:Y:S02]  /*0970*/  IADD3.X R4, PT, PT, R7, ~UR5, RZ, P2, !PT ;  /* 0x8000000507047c10 */ /* 0x000fe400097fe4ff */
[----:B------:R-:W-:Y:S02]  /*0980*/  SEL R3, R3, R6, P0 ;  /* 0x0000000603037207 */ /* 0x000fe40000000000 */
[----:B------:R-:W-:Y:S02]  /*0990*/  SEL R4, R4, R7, P0 ;  /* 0x0000000704047207 */ /* 0x000fe40000000000 */
[----:B------:R-:W-:Y:S02]  /*09a0*/  IADD3 R6, P2, PT, RZ, -R3, RZ ;  /* 0x80000003ff067210 */ /* 0x000fe40007f5e0ff */
[----:B------:R-:W-:-:S02]  /*09b0*/  ISETP.NE.U32.AND P0, PT, RZ, UR8, PT ;  /* 0x00000008ff007c0c */ /* 0x000fc4000bf05070 */
[----:B------:R-:W-:Y:S01]  /*09c0*/  SEL R3, R6, R3, !P1 ;  /* 0x0000000306037207 */ /* 0x000fe20004800000 */
[----:B------:R-:W-:Y:S01]  /*09d0*/  IMAD.X R7, RZ, RZ, ~R4, P2 ;  /* 0x000000ffff077224 */ /* 0x000fe200010e0e04 */
[----:B------:R-:W-:Y:S01]  /*09e0*/  ISETP.NE.AND.EX P0, PT, RZ, UR9, PT, P0 ;  /* 0x00000009ff007c0c */ /* 0x000fe2000bf05300 */
[----:B------:R-:W-:-:S03]  /*09f0*/  IMAD.MOV.U32 R6, RZ, RZ, R0 ;  /* 0x000000ffff067224 */ /* 0x000fc600078e0000 */
[----:B------:R-:W-:Y:S01]  /*0a00*/  SEL R4, R7, R4, !P1 ;  /* 0x0000000407047207 */ /* 0x000fe20004800000 */
[----:B------:R-:W-:Y:S01]  /*0a10*/  IMAD.MOV.U32 R7, RZ, RZ, 0x0 ;  /* 0x00000000ff077424 */ /* 0x000fe200078e00ff */
[----:B------:R-:W-:Y:S02]  /*0a20*/  SEL R3, R3, 0xffffffff, P0 ;  /* 0xffffffff03037807 */ /* 0x000fe40000000000 */
[----:B------:R-:W-:Y:S01]  /*0a30*/  SEL R4, R4, 0xffffffff, P0 ;  /* 0xffffffff04047807 */ /* 0x000fe20000000000 */
[----:B------:R-:W-:Y:S06]  /*0a40*/  RET.REL.NODEC R6 `(_Z9jacobi_2dPdS_S_ld) ;  /* 0xfffffff4066c7950 */ /* 0x000fec0003c3ffff */
.L_x_3:
[----:B------:R-:W-:-:S00]  /*0a50*/  BRA `(.L_x_3) ;  /* 0xfffffffc00fc7947 */ /* 0x000fc0000383ffff */
[----:B------:R-:W-:-:S00]  /*0a60*/  NOP ;  /* 0x0000000000007918 */ /* 0x000fc00000000000 */
        /* <DEDUP_REMOVED lines=9> */
.L_x_12:


//--------------------- .text._Z17reduction_kernel2PdS_S_ld --------------------------
	.section	.text._Z17reduction_kernel2PdS_S_ld,"ax",@progbits
	.align	128
        .global         _Z17reduction_kernel2PdS_S_ld
        .type           _Z17reduction_kernel2PdS_S_ld,@function
        .size           _Z17reduction_kernel2PdS_S_ld,(.L_x_13 - _Z17reduction_kernel2PdS_S_ld)
        .other          _Z17reduction_kernel2PdS_S_ld,@"STO_CUDA_ENTRY STV_DEFAULT"
_Z17reduction_kernel2PdS_S_ld:
.text._Z17reduction_kernel2PdS_S_ld:
[----:B------:R-:W-:Y:S01]  /*0000*/  LDC R1, c[0x0][0x37c] ;  /* 0x0000df00ff017b82 */ /* 0x000fe20000000800 */
[----:B------:R-:W0:Y:S07]  /*0010*/  S2R R0, SR_CTAID.X ;  /* 0x0000000000007919 */ /* 0x000e2e0000002500 */
[----:B------:R-:W1:Y:S01]  /*0020*/  LDC.64 R8, c[0x0][0x398] ;  /* 0x0000e600ff087b82 */ /* 0x000e620000000a00 */
[----:B------:R-:W0:Y:S01]  /*0030*/  LDCU UR4, c[0x0][0x360] ;  /* 0x00006c00ff0477ac */ /* 0x000e220008000800 */
[----:B------:R-:W-:Y:S01]  /*0040*/  BSSY.RECONVERGENT B0, `(.L_x_4) ;  /* 0x0000058000007945 */ /* 0x000fe20003800200 */
[----:B------:R-:W0:Y:S03]  /*0050*/  S2R R3, SR_TID.X ;  /* 0x0000000000037919 */ /* 0x000e260000002100 */
[----:B------:R-:W-:Y:S01]  /*0060*/  BSSY.RELIABLE B1, `(.L_x_5) ;  /* 0x0000054000017945 */ /* 0x000fe20003800100 */
[----:B------:R-:W2:Y:S01]  /*0070*/  LDCU.64 UR6, c[0x0][0x358] ;  /* 0x00006b00ff0677ac */ /* 0x000ea20008000a00 */
[----:B------:R-:W3:Y:S01]  /*0080*/  S2UR UR5, SR_CgaCtaId ;  /* 0x00000000000579c3 */ /* 0x000ee20000008800 */
[----:B0-----:R-:W-:Y:S01]  /*0090*/  IMAD R5, R0, UR4, R3 ;  /* 0x0000000400057c24 */ /* 0x001fe2000f8e0203 */
[----:B------:R-:W-:-:S02]  /*00a0*/  UMOV UR4, 0x400 ;  /* 0x0000040000047882 */ /* 0x000fc40000000000 */
[----:B---3--:R-:W-:Y:S02]  /*00b0*/  ULEA UR4, UR5, UR4, 0x18 ;  /* 0x0000000405047291 */ /* 0x008fe4000f8ec0ff */
[----:B------:R-:W-:Y:S02]  /*00c0*/  SHF.R.S32.HI R4, RZ, 0x1f, R5 ;  /* 0x0000001fff047819 */ /* 0x000fe40000011405 */
[----:B-1----:R-:W-:Y:S02]  /*00d0*/  ISETP.GE.U32.AND P0, PT, R5, R8, PT ;  /* 0x000000080500720c */ /* 0x002fe40003f06070 */
[----:B------:R-:W-:Y:S02]  /*00e0*/  LEA R2, R3, UR4, 0x3 ;  /* 0x0000000403027c11 */ /* 0x000fe4000f8e18ff */
[----:B------:R-:W-:-:S13]  /*00f0*/  ISETP.GE.AND.EX P0, PT, R4, R9, PT, P0 ;  /* 0x000000090400720c */ /* 0x000fda0003f06300 */
[----:B--2---:R-:W-:Y:S05]  /*0100*/  @!P0 BRA `(.L_x_6) ;  /* 0x0000000400248947 */ /* 0x004fea0003800000 */
[----:B------:R-:W-:-:S04]  /*0110*/  IADD3 R6, P0, PT, R8, -0x1, RZ ;  /* 0xffffffff08067810 */ /* 0x000fc80007f1e0ff */
[----:B------:R-:W-:Y:S01]  /*0120*/  IADD3.X R7, PT, PT, R9, -0x1, RZ, P0, !PT ;  /* 0xffffffff09077810 */ /* 0x000fe200007fe4ff */
[----:B------:R-:W-:-:S04]  /*0130*/  IMAD.WIDE.U32 R10, R6, R8, RZ ;  /* 0x00000008060a7225 */ /* 0x000fc800078e00ff */
[----:B------:R-:W-:Y:S01]  /*0140*/  IMAD R12, R7, R8, RZ ;  /* 0x00000008070c7224 */ /* 0x000fe200078e02ff */
[----:B------:R-:W-:-:S03]  /*0150*/  ISETP.GT.U32.AND P0, PT, R10, R5, PT ;  /* 0x000000050a00720c */ /* 0x000fc60003f04070 */
[----:B------:R-:W-:-:S04]  /*0160*/  IMAD R13, R6, R9, R12 ;  /* 0x00000009060d7224 */ /* 0x000fc800078e020c */
[----:B------:R-:W-:-:S05]  /*0170*/  IMAD.IADD R11, R11, 0x1, R13 ;  /* 0x000000010b0b7824 */ /* 0x000fca00078e020d */
[----:B------:R-:W-:-:S13]  /*0180*/  ISETP.GT.AND.EX P0, PT, R11, R4, PT, P0 ;  /* 0x000000040b00720c */ /* 0x000fda0003f04300 */
[----:B------:R-:W-:Y:S05]  /*0190*/  @!P0 BRA `(.L_x_6) ;  /* 0x0000000400008947 */ /* 0x000fea0003800000 */
[----:B------:R-:W-:Y:S01]  /*01a0*/  LOP3.LUT R9, R4, R9, RZ, 0xfc, !PT ;  /* 0x0000000904097212 */ /* 0x000fe200078efcff */
[----:B------:R-:W-:Y:S03]  /*01b0*/  BSSY.RECONVERGENT B2, `(.L_x_7) ;  /* 0x000001b000027945 */ /* 0x000fe60003800200 */
[----:B------:R-:W-:-:S13]  /*01c0*/  ISETP.NE.U32.AND P0, PT, R9, RZ, PT ;  /* 0x000000ff0900720c */ /* 0x000fda0003f05070 */
[----:B------:R-:W-:Y:S05]  /*01d0*/  @P0 BRA `(.L_x_8) ;  /* 0x0000000000500947 */ /* 0x000fea0003800000 */
[----:B------:R-:W0:Y:S01]  /*01e0*/  I2F.U32.RP R9, R8 ;  /* 0x0000000800097306 */ /* 0x000e220000209000 */
[----:B------:R-:W-:-:S07]  /*01f0*/  ISETP.NE.U32.AND P1, PT, R8, RZ, PT ;  /* 0x000000ff0800720c */ /* 0x000fce0003f25070 */
[----:B0-----:R-:W0:Y:S02]  /*0200*/  MUFU.RCP R9, R9 ;  /* 0x0000000900097308 */ /* 0x001e240000001000 */
[----:B0-----:R-:W-:Y:S02]  /*0210*/  VIADD R10, R9, 0xffffffe ;  /* 0x0ffffffe090a7836 */ /* 0x001fe40000000000 */
[----:B------:R-:W-:-:S04]  /*0220*/  IMAD.MOV.U32 R9, RZ, RZ, RZ ;  /* 0x000000ffff097224 */ /* 0x000fc800078e00ff */
[----:B------:R0:W1:Y:S02]  /*0230*/  F2I.FTZ.U32.TRUNC.NTZ R11, R10 ;  /* 0x0000000a000b7305 */ /* 0x000064000021f000 */
[----:B0-----:R-:W-:Y:S02]  /*0240*/  IMAD.MOV.U32 R10, RZ, RZ, RZ ;  /* 0x000000ffff0a7224 */ /* 0x001fe400078e00ff */
[----:B-1----:R-:W-:-:S04]  /*0250*/  IMAD.MOV R13, RZ, RZ, -R11 ;  /* 0x000000ffff0d7224 */ /* 0x002fc800078e0a0b */
[----:B------:R-:W-:-:S04]  /*0260*/  IMAD R13, R13, R8, RZ ;  /* 0x000000080d0d7224 */ /* 0x000fc800078e02ff */
[----:B------:R-:W-:-:S06]  /*0270*/  IMAD.HI.U32 R12, R11, R13, R10 ;  /* 0x0000000d0b0c7227 */ /* 0x000fcc00078e000a */
[----:B------:R-:W-:-:S04]  /*0280*/  IMAD.HI.U32 R12, R12, R5, RZ ;  /* 0x000000050c0c7227 */ /* 0x000fc800078e00ff */
[----:B------:R-:W-:-:S04]  /*0290*/  IMAD.MOV R12, RZ, RZ, -R12 ;  /* 0x000000ffff0c7224 */ /* 0x000fc800078e0a0c */
[----:B------:R-:W-:-:S05]  /*02a0*/  IMAD R11, R8, R12, R5 ;  /* 0x0000000c080b7224 */ /* 0x000fca00078e0205 */
[----:B------:R-:W-:-:S13]  /*02b0*/  ISETP.GE.U32.AND P0, PT, R11, R8, PT ;  /* 0x000000080b00720c */ /* 0x000fda0003f06070 */
[----:B------:R-:W-:-:S05]  /*02c0*/  @P0 IMAD.IADD R11, R11, 0x1, -R8 ;  /* 0x000000010b0b0824 */ /* 0x000fca00078e0a08 */
[----:B------:R-:W-:-:S13]  /*02d0*/  ISETP.GE.U32.AND P0, PT, R11, R8, PT ;  /* 0x000000080b00720c */ /* 0x000fda0003f06070 */
[----:B------:R-:W-:Y:S01]  /*02e0*/  @P0 IMAD.IADD R11, R11, 0x1, -R8 ;  /* 0x000000010b0b0824 */ /* 0x000fe200078e0a08 */
[----:B------:R-:W-:-:S05]  /*02f0*/  @!P1 LOP3.LUT R11, RZ, R8, RZ, 0x33, !PT ;  /* 0x00000008ff0b9212 */ /* 0x000fca00078e33ff */
[----:B------:R-:W-:Y:S01]  /*0300*/  IMAD.MOV.U32 R8, RZ, RZ, R11 ;  /* 0x000000ffff087224 */ /* 0x000fe200078e000b */
[----:B------:R-:W-:Y:S06]  /*0310*/  BRA `(.L_x_9) ;  /* 0x0000000000107947 */ /* 0x000fec0003800000 */
.L_x_8:
[----:B------:R-:W-:-:S07]  /*0320*/  MOV R8, 0x340 ;  /* 0x0000034000087802 */ /* 0x000fce0000000f00 */
[----:B------:R-:W-:Y:S05]  /*0330*/  CALL.REL.NOINC `($__internal_1_$__cuda_sm20_rem_s64) ;  /* 0x0000000400a47944 */ /* 0x000fea0003c00000 */
[----:B------:R-:W-:Y:S02]  /*0340*/  IMAD.MOV.U32 R8, RZ, RZ, R10 ;  /* 0x000000ffff087224 */ /* 0x000fe400078e000a */
[----:B------:R-:W-:-:S07]  /*0350*/  IMAD.MOV.U32 R9, RZ, RZ, R11 ;  /* 0x000000ffff097224 */ /* 0x000fce00078e000b */
.L_x_9:
[----:B------:R-:W-:Y:S05]  /*0360*/  BSYNC.RECONVERGENT B2 ;  /* 0x0000000000027941 */ /* 0x000fea0003800200 */
.L_x_7:
[C---:B------:R-:W-:Y:S02]  /*0370*/  ISETP.GE.U32.AND P0, PT, R8.reuse, R6, PT ;  /* 0x000000060800720c */ /* 0x040fe40003f06070 */
[----:B------:R-:W-:Y:S02]  /*0380*/  ISETP.LT.U32.AND P1, PT, R8, 0x1, PT ;  /* 0x000000010800780c */ /* 0x000fe40003f21070 */
[----:B------:R-:W-:-:S04]  /*0390*/  ISETP.GE.AND.EX P0, PT, R9, R7, PT, P0 ;  /* 0x000000070900720c */ /* 0x000fc80003f06300 */
[----:B------:R-:W-:-:S13]  /*03a0*/  ISETP.LT.OR.EX P0, PT, R9, RZ, P0, P1 ;  /* 0x000000ff0900720c */ /* 0x000fda0000701710 */
[----:B------:R-:W-:Y:S05]  /*03b0*/  @!P0 BREAK.RELIABLE B1 ;  /* 0x0000000000018942 */ /* 0x000fea0003800100 */
[----:B------:R-:W-:Y:S05]  /*03c0*/  @P0 BRA `(.L_x_6) ;  /* 0x0000000000740947 */ /* 0x000fea0003800000 */
[----:B------:R-:W0:Y:S01]  /*03d0*/  LDC.64 R12, c[0x0][0x390] ;  /* 0x0000e400ff0c7b82 */ /* 0x000e220000000a00 */
[C---:B------:R-:W-:Y:S01]  /*03e0*/  IMAD.SHL.U32 R19, R5.reuse, 0x8, RZ ;  /* 0x0000000805137824 */ /* 0x040fe200078e00ff */
[----:B------:R-:W-:Y:S01]  /*03f0*/  SHF.L.U64.HI R18, R5, 0x3, R4 ;  /* 0x0000000305127819 */ /* 0x000fe20000010204 */
[----:B------:R-:W1:Y:S05]  /*0400*/  LDCU.64 UR4, c[0x0][0x388] ;  /* 0x00007100ff0477ac */ /* 0x000e6a0008000a00 */
[----:B------:R-:W2:Y:S01]  /*0410*/  LDC.64 R8, c[0x0][0x398] ;  /* 0x0000e600ff087b82 */ /* 0x000ea20000000a00 */
[----:B0-----:R-:W-:-:S05]  /*0420*/  IADD3 R10, P0, PT, R19, R12, RZ ;  /* 0x0000000c130a7210 */ /* 0x001fca0007f1e0ff */
[----:B------:R-:W-:Y:S01]  /*0430*/  IMAD.X R11, R18, 0x1, R13, P0 ;  /* 0x00000001120b7824 */ /* 0x000fe200000e060d */
[----:B--2---:R-:W-:-:S04]  /*0440*/  IADD3 R14, P1, PT, R5, -R8, RZ ;  /* 0x80000008050e7210 */ /* 0x004fc80007f3e0ff */
[----:B------:R-:W2:Y:S01]  /*0450*/  LDG.E.64 R6, desc[UR6][R10.64+0x8] ;  /* 0x000008060a067981 */ /* 0x000ea2000c1e1b00 */
[----:B------:R-:W-:Y:S01]  /*0460*/  LEA R12, P0, R14, R12, 0x3 ;  /* 0x0000000c0e0c7211 */ /* 0x000fe200078018ff */
[----:B------:R-:W-:Y:S02]  /*0470*/  IMAD.X R15, R4, 0x1, ~R9, P1 ;  /* 0x00000001040f7824 */ /* 0x000fe400008e0e09 */
[----:B------:R-:W2:Y:S03]  /*0480*/  LDG.E.64 R4, desc[UR6][R10.64+-0x8] ;  /* 0xfffff8060a047981 */ /* 0x000ea6000c1e1b00 */
[----:B------:R-:W-:Y:S02]  /*0490*/  LEA.HI.X R13, R14, R13, R15, 0x3, P0 ;  /* 0x0000000d0e0d7211 */ /* 0x000fe400000f1c0f */
[----:B------:R-:W-:-:S04]  /*04a0*/  LEA R16, P0, R8, R10, 0x3 ;  /* 0x0000000a08107211 */ /* 0x000fc800078018ff */
[----:B------:R-:W3:Y:S01]  /*04b0*/  LDG.E.64 R12, desc[UR6][R12.64] ;  /* 0x000000060c0c7981 */ /* 0x000ee2000c1e1b00 */
[----:B------:R-:W-:Y:S02]  /*04c0*/  LEA.HI.X R17, R8, R11, R9, 0x3, P0 ;  /* 0x0000000b08117211 */ /* 0x000fe400000f1c09 */
[----:B-1----:R-:W-:-:S03]  /*04d0*/  IADD3 R14, P0, PT, R19, UR4, RZ ;  /* 0x00000004130e7c10 */ /* 0x002fc6000ff1e0ff */
[----:B------:R-:W4:Y:S01]  /*04e0*/  LDG.E.64 R8, desc[UR6][R16.64] ;  /* 0x0000000610087981 */ /* 0x000f22000c1e1b00 */
[----:B------:R-:W-:Y:S02]  /*04f0*/  IADD3.X R15, PT, PT, R18, UR5, RZ, P0, !PT ;  /* 0x00000005120f7c10 */ /* 0x000fe400087fe4ff */
[----:B------:R-:W0:Y:S04]  /*0500*/  LDC.64 R18, c[0x0][0x3a0] ;  /* 0x0000e800ff127b82 */ /* 0x000e280000000a00 */
[----:B------:R-:W5:Y:S01]  /*0510*/  LDG.E.64 R14, desc[UR6][R14.64] ;  /* 0x000000060e0e7981 */ /* 0x000f62000c1e1b00 */
[----:B--2---:R-:W-:-:S08]  /*0520*/  DADD R4, R4, R6 ;  /* 0x0000000004047229 */ /* 0x004fd00000000006 */
[----:B---3--:R-:W-:Y:S02]  /*0530*/  DADD R4, R12, R4 ;  /* 0x000000000c047229 */ /* 0x008fe40000000004 */
[----:B0-----:R-:W-:-:S06]  /*0540*/  DMUL R6, R18, R18 ;  /* 0x0000001212067228 */ /* 0x001fcc0000000000 */
[----:B----4-:R-:W-:-:S08]  /*0550*/  DADD R4, R8, R4 ;  /* 0x0000000008047229 */ /* 0x010fd00000000004 */
[----:B-----5:R-:W-:-:S08]  /*0560*/  DFMA R4, R6, R14, R4 ;  /* 0x0000000e0604722b */ /* 0x020fd00000000004 */
[----:B------:R-:W-:-:S07]  /*0570*/  DMUL R4, R4, 0.25 ;  /* 0x3fd0000004047828 */ /* 0x000fce0000000000 */
[----:B------:R1:W-:Y:S01]  /*0580*/  STS.64 [R2], R4 ;  /* 0x0000000402007388 */ /* 0x0003e20000000a00 */
[----:B------:R-:W-:Y:S05]  /*0590*/  BRA `(.L_x_10) ;  /* 0x0000000000087947 */ /* 0x000fea0003800000 */
.L_x_6:
[----:B------:R-:W-:Y:S05]  /*05a0*/  BSYNC.RELIABLE B1 ;  /* 0x0000000000017941 */ /* 0x000fea0003800100 */
.L_x_5:
[----:B------:R0:W-:Y:S02]  /*05b0*/  STS.64 [R2], RZ ;  /* 0x000000ff02007388 */ /* 0x0001e40000000a00 */
.L_x_10:
[----:B------:R-:W-:Y:S05]  /*05c0*/  BSYNC.RECONVERGENT B0 ;  /* 0x0000000000007941 */ /* 0x000fea0003800200 */
.L_x_4:
[----:B------:R-:W-:Y:S05]  /*05d0*/  WARPSYNC.ALL ;  /* 0x0000000000007948 */ /* 0x000fea0003800000 */
[----:B------:R-:W-:Y:S01]  /*05e0*/  BAR.SYNC.DEFER_BLOCKING 0x0 ;  /* 0x0000000000007b1d */ /* 0x000fe20000010000 */
[C---:B------:R-:W-:Y:S02]  /*05f0*/  ISETP.GT.U32.AND P0, PT, R3.reuse, 0x1ff, PT ;  /* 0x000001ff0300780c */ /* 0x040fe40003f04070 */
[----:B------:R-:W-:-:S11]  /*0600*/  ISETP.GT.U32.AND P1, PT, R3, 0xff, PT ;  /* 0x000000ff0300780c */ /* 0x000fd60003f24070 */
[----:B-1----:R-:W-:Y:S04]  /*0610*/  @!P0 LDS.64 R4, [R2+0x1000] ;  /* 0x0010000002048984 */ /* 0x002fe80000000a00 */
[----:B------:R-:W1:Y:S02]  /*0620*/  @!P0 LDS.64 R6, [R2] ;  /* 0x0000000002068984 */ /* 0x000e640000000a00 */
[----:B-1----:R-:W-:-:S07]  /*0630*/  @!P0 DADD R4, R4, R6 ;  /* 0x0000000004048229 */ /* 0x002fce0000000006 */
[----:B------:R-:W-:Y:S01]  /*0640*/  @!P0 STS.64 [R2], R4 ;  /* 0x0000000402008388 */ /* 0x000fe20000000a00 */
[----:B------:R-:W-:Y:S01]  /*0650*/  BAR.SYNC.DEFER_BLOCKING 0x0 ;  /* 0x0000000000007b1d */ /* 0x000fe20000010000 */
[----:B------:R-:W-:-:S05]  /*0660*/  ISETP.GT.U32.AND P0, PT, R3, 0x7f, PT ;  /* 0x0000007f0300780c */ /* 0x000fca0003f04070 */
[----:B------:R-:W-:Y:S04]  /*0670*/  @!P1 LDS.64 R6, [R2+0x800] ;  /* 0x0008000002069984 */ /* 0x000fe80000000a00 */
        /* <DEDUP_REMOVED lines=14> */
[----:B------:R1:W-:Y:S01]  /*0760*/  @!P1 STS.64 [R2], R4 ;  /* 0x0000000402009388 */ /* 0x0003e20000000a00 */
[----:B------:R-:W-:Y:S06]  /*0770*/  BAR.SYNC.DEFER_BLOCKING 0x0 ;  /* 0x0000000000007b1d */ /* 0x000fec0000010000 */
[----:B------:R-:W-:Y:S05]  /*0780*/  @P0 EXIT ;  /* 0x000000000000094d */ /* 0x000fea0003800000 */
[----:B-1----:R-:W-:Y:S01]  /*0790*/  LDS.64 R4, [R2+0x100] ;  /* 0x0001000002047984 */ /* 0x002fe20000000a00 */
[----:B------:R-:W-:-:S03]  /*07a0*/  ISETP.NE.AND P0, PT, R3, RZ, PT ;  /* 0x000000ff0300720c */ /* 0x000fc60003f05270 */
[----:B------:R-:W1:Y:S02]  /*07b0*/  LDS.64 R6, [R2] ;  /* 0x0000000002067984 */ /* 0x000e640000000a00 */
[----:B-1----:R-:W-:-:S07]  /*07c0*/  DADD R4, R4, R6 ;  /* 0x0000000004047229 */ /* 0x002fce0000000006 */
[----:B------:R-:W-:Y:S01]  /*07d0*/  STS.64 [R2], R4 ;  /* 0x0000000402007388 */ /* 0x000fe20000000a00 */
[----:B------:R-:W-:-:S03]  /*07e0*/  NOP ;  /* 0x0000000000007918 */ /* 0x000fc60000000000 */
[----:B------:R-:W-:Y:S04]  /*07f0*/  LDS.64 R6, [R2+0x80] ;  /* 0x0000800002067984 */ /* 0x000fe80000000a00 */
        /* <DEDUP_REMOVED lines=17> */
[----:B------:R1:W-:Y:S01]  /*0910*/  STS.64 [R2], R6 ;  /* 0x0000000602007388 */ /* 0x0003e20000000a00 */
[----:B------:R-:W-:Y:S01]  /*0920*/  NOP ;  /* 0x0000000000007918 */ /* 0x000fe20000000000 */
[----:B------:R-:W-:Y:S05]  /*0930*/  @P0 EXIT ;  /* 0x000000000000094d */ /* 0x000fea0003800000 */
[----:B------:R-:W2:Y:S01]  /*0940*/  S2UR UR5, SR_CgaCtaId ;  /* 0x00000000000579c3 */ /* 0x000ea20000008800 */
[----:B------:R-:W-:-:S07]  /*0950*/  UMOV UR4, 0x400 ;  /* 0x0000040000047882 */ /* 0x000fce0000000000 */
[----:B01----:R-:W0:Y:S01]  /*0960*/  LDC.64 R2, c[0x0][0x380] ;  /* 0x0000e000ff027b82 */ /* 0x003e220000000a00 */
[----:B--2---:R-:W-:Y:S01]  /*0970*/  ULEA UR4, UR5, UR4, 0x18 ;  /* 0x0000000405047291 */ /* 0x004fe2000f8ec0ff */
[----:B0-----:R-:W-:-:S08]  /*0980*/  IMAD.WIDE.U32 R2, R0, 0x8, R2 ;  /* 0x0000000800027825 */ /* 0x001fd000078e0002 */
[----:B------:R-:W0:Y:S02]  /*0990*/  LDS.128 R4, [UR4] ;  /* 0x00000004ff047984 */ /* 0x000e240008000c00 */
[----:B0-----:R-:W-:-:S07]  /*09a0*/  DADD R4, R4, R6 ;  /* 0x0000000004047229 */ /* 0x001fce0000000006 */
[----:B------:R-:W-:Y:S01]  /*09b0*/  STG.E.64 desc[UR6][R2.64], R4 ;  /* 0x0000000402007986 */ /* 0x000fe2000c101b06 */
[----:B------:R-:W-:Y:S05]  /*09c0*/  EXIT ;  /* 0x000000000000794d */ /* 0x000fea0003800000 */
        .weak           $__internal_1_$__cuda_sm20_rem_s64
        .type           $__internal_1_$__cuda_sm20_rem_s64,@function
        .size           $__internal_1_$__cuda_sm20_rem_s64,(.L_x_13 - $__internal_1_$__cuda_sm20_rem_s64)
$__internal_1_$__cuda_sm20_rem_s64:
        /* <DEDUP_REMOVED lines=27> */
[----:B------:R-:W-:Y:S02]  /*0b80*/  IADD3 R11, P0, PT, RZ, -R10, RZ ;  /* 0x8000000aff0b7210 */ /* 0x000fe40007f1e0ff */
[----:B------:R-:W-:Y:S01]  /*0b90*/  IADD3 R10, P4, PT, RZ, -R5, RZ ;  /* 0x80000005ff0a7210 */ /* 0x000fe20007f9e0ff */
[----:B------:R-:W-:Y:S02]  /*0ba0*/  IMAD R9, R15, UR4, R12 ;  /* 0x000000040f097c24 */ /* 0x000fe4000f8e020c */
[----:B------:R-:W-:-:S04]  /*0bb0*/  IMAD.HI.U32 R12, R13, R11, RZ ;  /* 0x0000000b0d0c7227 */ /* 0x000fc800078e00ff */
[----:B------:R-:W-:Y:S01]  /*0bc0*/  IMAD.X R14, RZ, RZ, ~R9, P0 ;  /* 0x000000ffff0e7224 */ /* 0x000fe200000e0e09 */
[----:B------:R-:W-:Y:S01]  /*0bd0*/  SEL R9, R10, R5, !P1 ;  /* 0x000000050a097207 */ /* 0x000fe20004800000 */
[----:B------:R-:W-:Y:S02]  /*0be0*/  IMAD.X R17, RZ, RZ, ~R4, P4 ;  /* 0x000000ffff117224 */ /* 0x000fe400020e0e04 */
[----:B------:R-:W-:-:S03]  /*0bf0*/  IMAD.WIDE.U32 R12, P0, R13, R14, R12 ;  /* 0x0000000e0d0c7225 */ /* 0x000fc6000780000c */
[----:B------:R-:W-:Y:S01]  /*0c00*/  SEL R17, R17, R4, !P1 ;  /* 0x0000000411117207 */ /* 0x000fe20004800000 */
[----:B------:R-:W-:-:S04]  /*0c10*/  IMAD.HI.U32 R12, P2, R15, R11, R12 ;  /* 0x0000000b0f0c7227 */ /* 0x000fc8000784000c */
[CC--:B------:R-:W-:Y:S02]  /*0c20*/  IMAD R11, R15.reuse, R14.reuse, RZ ;  /* 0x0000000e0f0b7224 */ /* 0x0c0fe400078e02ff */
[----:B------:R-:W-:-:S03]  /*0c30*/  IMAD.HI.U32 R14, R15, R14, RZ ;  /* 0x0000000e0f0e7227 */ /* 0x000fc600078e00ff */
[----:B------:R-:W-:Y:S01]  /*0c40*/  IADD3 R12, P3, PT, R11, R12, RZ ;  /* 0x0000000c0b0c7210 */ /* 0x000fe20007f7e0ff */
[----:B------:R-:W-:Y:S02]  /*0c50*/  IMAD.X R15, R14, 0x1, R15, P0 ;  /* 0x000000010e0f7824 */ /* 0x000fe400000e060f */
[----:B------:R-:W-:Y:S02]  /*0c60*/  IMAD.MOV.U32 R11, RZ, RZ, RZ ;  /* 0x000000ffff0b7224 */ /* 0x000fe400078e00ff */
[----:B------:R-:W-:Y:S01]  /*0c70*/  IMAD.HI.U32 R10, R12, R9, RZ ;  /* 0x000000090c0a7227 */ /* 0x000fe200078e00ff */
[----:B------:R-:W-:-:S03]  /*0c80*/  IADD3.X R15, PT, PT, RZ, RZ, R15, P3, P2 ;  /* 0x000000ffff0f7210 */ /* 0x000fc60001fe440f */
[----:B------:R-:W-:-:S04]  /*0c90*/  IMAD.WIDE.U32 R10, R12, R17, R10 ;  /* 0x000000110c0a7225 */ /* 0x000fc800078e000a */
[C---:B------:R-:W-:Y:S02]  /*0ca0*/  IMAD R13, R15.reuse, R17, RZ ;  /* 0x000000110f0d7224 */ /* 0x040fe400078e02ff */
[----:B------:R-:W-:-:S04]  /*0cb0*/  IMAD.HI.U32 R10, P0, R15, R9, R10 ;  /* 0x000000090f0a7227 */ /* 0x000fc8000780000a */
[----:B------:R-:W-:Y:S01]  /*0cc0*/  IMAD.HI.U32 R12, R15, R17, RZ ;  /* 0x000000110f0c7227 */ /* 0x000fe200078e00ff */
[----:B------:R-:W-:-:S03]  /*0cd0*/  IADD3 R13, P2, PT, R13, R10, RZ ;  /* 0x0000000a0d0d7210 */ /* 0x000fc60007f5e0ff */
[----:B------:R-:W-:Y:S02]  /*0ce0*/  IMAD.X R12, RZ, RZ, R12, P0 ;  /* 0x000000ffff0c7224 */ /* 0x000fe400000e060c */
[----:B------:R-:W-:-:S04]  /*0cf0*/  IMAD.WIDE.U32 R10, R13, UR4, RZ ;  /* 0x000000040d0a7c25 */ /* 0x000fc8000f8e00ff */
[----:B------:R-:W-:Y:S01]  /*0d00*/  IMAD.X R12, RZ, RZ, R12, P2 ;  /* 0x000000ffff0c7224 */ /* 0x000fe200010e060c */
[----:B------:R-:W-:Y:S01]  /*0d10*/  IADD3 R10, P2, PT, -R10, R9, RZ ;  /* 0x000000090a0a7210 */ /* 0x000fe20007f5e1ff */
[----:B------:R-:W-:-:S03]  /*0d20*/  IMAD R13, R13, UR5, R11 ;  /* 0x000000050d0d7c24 */ /* 0x000fc6000f8e020b */
[----:B------:R-:W-:Y:S01]  /*0d30*/  ISETP.GE.U32.AND P0, PT, R10, UR4, PT ;  /* 0x000000040a007c0c */ /* 0x000fe2000bf06070 */
[----:B------:R-:W-:-:S04]  /*0d40*/  IMAD R12, R12, UR4, R13 ;  /* 0x000000040c0c7c24 */ /* 0x000fc8000f8e020d */
        /* <DEDUP_REMOVED lines=17> */
[----:B------:R-:W-:-:S03]  /*0e60*/  IMAD.MOV.U32 R9, RZ, RZ, 0x0 ;  /* 0x00000000ff097424 */ /* 0x000fc600078e00ff */
[----:B------:R-:W-:Y:S02]  /*0e70*/  SEL R11, R12, R11, !P1 ;  /* 0x0000000b0c0b7207 */ /* 0x000fe40004800000 */
[----:B------:R-:W-:Y:S02]  /*0e80*/  SEL R10, R10, 0xffffffff, P0 ;  /* 0xffffffff0a0a7807 */ /* 0x000fe40000000000 */
[----:B------:R-:W-:Y:S01]  /*0e90*/  SEL R11, R11, 0xffffffff, P0 ;  /* 0xffffffff0b0b7807 */ /* 0x000fe20000000000 */
[----:B------:R-:W-:Y:S06]  /*0ea0*/  RET.REL.NODEC R8 `(_Z17reduction_kernel2PdS_S_ld) ;  /* 0xfffffff008547950 */ /* 0x000fec0003c3ffff */
.L_x_11:
        /* <DEDUP_REMOVED lines=13> */
.L_x_13:


//--------------------- .nv.shared.reserved.0     --------------------------
	.section	.nv.shared.reserved.0,"aw",@nobits
	.weak		__nv_reservedSMEM_offset_0_alias
	.size		__nv_reservedSMEM_offset_0_alias, 0, 64
	.other		__nv_reservedSMEM_offset_0_alias,@"STO_CUDA_RESERVED_SHARED STV_DEFAULT"
__nv_reservedSMEM_offset_0_alias:
	.zero		0
	.zero		64


//--------------------- .nv.shared._Z17reduction_kernel2PdS_S_ld --------------------------
	.section	.nv.shared._Z17reduction_kernel2PdS_S_ld,"aw",@nobits
	.sectionflags	@""
	.align	8
.nv.shared._Z17reduction_kernel2PdS_S_ld:
	.zero		9216


//--------------------- .nv.constant0._Z9jacobi_2dPdS_S_ld --------------------------
	.section	.nv.constant0._Z9jacobi_2dPdS_S_ld,"a",@progbits
	.sectionflags	@""
	.align	4
.nv.constant0._Z9jacobi_2dPdS_S_ld:
	.zero		936


//--------------------- .nv.constant0._Z17reduction_kernel2PdS_S_ld --------------------------
	.section	.nv.constant0._Z17reduction_kernel2PdS_S_ld,"a",@progbits
	.sectionflags	@""
	.align	4
.nv.constant0._Z17reduction_kernel2PdS_S_ld:
	.zero		936


//--------------------- SYMBOLS --------------------------

	.type		.nv.reservedSmem.offset0,@object
	.size		.nv.reservedSmem.offset0,0x4
	.type		.nv.reservedSmem.cap,@object
	.size		.nv.reservedSmem.cap,0x4
